	.headerflags	@"EF_CUDA_TEXMODE_UNIFIED EF_CUDA_64BIT_ADDRESS EF_CUDA_ACCELERATORS EF_CUDA_SM90 EF_CUDA_VIRTUAL_SM(EF_CUDA_SM90)"
	.elftype	@"ET_EXEC"


//--------------------- .nv.info                  --------------------------
	.section	.nv.info,"",@"SHT_CUDA_INFO"
	.align	4


	//----- nvinfo : EIATTR_REGCOUNT
	.align		4
        /*0000*/ 	.byte	0x04, 0x2f
        /*0002*/ 	.short	(.L_3 - .L_2)
	.align		4
.L_2:
        /*0004*/ 	.word	index@(triton_poi_fused__native_batch_norm_legit_no_training_add_convolution_3)
        /*0008*/ 	.word	0x00000018


	//----- nvinfo : EIATTR_MIN_STACK_SIZE
	.align		4
.L_3:
        /*000c*/ 	.byte	0x04, 0x12
        /*000e*/ 	.short	(.L_5 - .L_4)
	.align		4
.L_4:
        /*0010*/ 	.word	index@(triton_poi_fused__native_batch_norm_legit_no_training_add_convolution_3)
        /*0014*/ 	.word	0x00000000


	//----- nvinfo : EIATTR_FRAME_SIZE
	.align		4
.L_5:
        /*0018*/ 	.byte	0x04, 0x11
        /*001a*/ 	.short	(.L_7 - .L_6)
	.align		4
.L_6:
        /*001c*/ 	.word	index@(triton_poi_fused__native_batch_norm_legit_no_training_add_convolution_3)
        /*0020*/ 	.word	0x00000000


	//----- nvinfo : EIATTR_MIN_STACK_SIZE
	.align		4
.L_7:
        /*0024*/ 	.byte	0x04, 0x12
        /*0026*/ 	.short	(.L_9 - .L_8)
	.align		4
.L_8:
        /*0028*/ 	.word	index@(triton_poi_fused__native_batch_norm_legit_no_training_add_convolution_3)
        /*002c*/ 	.word	0x00000000
.L_9:


//--------------------- .nv.info.triton_poi_fused__native_batch_norm_legit_no_training_add_convolution_3 --------------------------
	.section	.nv.info.triton_poi_fused__native_batch_norm_legit_no_training_add_convolution_3,"",@"SHT_CUDA_INFO"
	.sectionflags	@""
	.align	4


	//----- nvinfo : EIATTR_CUDA_API_VERSION
	.align		4
        /*0000*/ 	.byte	0x04, 0x37
        /*0002*/ 	.short	(.L_11 - .L_10)
.L_10:
        /*0004*/ 	.word	0x0000007c


	//----- nvinfo : EIATTR_KPARAM_INFO
	.align		4
.L_11:
        /*0008*/ 	.byte	0x04, 0x17
        /*000a*/ 	.short	(.L_13 - .L_12)
.L_12:
        /*000c*/ 	.word	0x00000000
        /*0010*/ 	.short	0x0008
        /*0012*/ 	.short	0x0040
        /*0014*/ 	.byte	0x00, 0xf0, 0x11, 0x00


	//----- nvinfo : EIATTR_KPARAM_INFO
	.align		4
.L_13:
        /*0018*/ 	.byte	0x04, 0x17
        /*001a*/ 	.short	(.L_15 - .L_14)
.L_14:
        /*001c*/ 	.word	0x00000000
        /*0020*/ 	.short	0x0007
        /*0022*/ 	.short	0x0038
        /*0024*/ 	.byte	0x00, 0xf4, 0x21, 0x00


	//----- nvinfo : EIATTR_KPARAM_INFO
	.align		4
.L_15:
        /*0028*/ 	.byte	0x04, 0x17
        /*002a*/ 	.short	(.L_17 - .L_16)
.L_16:
        /*002c*/ 	.word	0x00000000
        /*0030*/ 	.short	0x0006
        /*0032*/ 	.short	0x0030
        /*0034*/ 	.byte	0x00, 0xf4, 0x21, 0x00


	//----- nvinfo : EIATTR_KPARAM_INFO
	.align		4
.L_17:
        /*0038*/ 	.byte	0x04, 0x17
        /*003a*/ 	.short	(.L_19 - .L_18)
.L_18:
        /*003c*/ 	.word	0x00000000
        /*0040*/ 	.short	0x0005
        /*0042*/ 	.short	0x0028
        /*0044*/ 	.byte	0x00, 0xf4, 0x21, 0x00


	//----- nvinfo : EIATTR_KPARAM_INFO
	.align		4
.L_19:
        /*0048*/ 	.byte	0x04, 0x17
        /*004a*/ 	.short	(.L_21 - .L_20)
.L_20:
        /*004c*/ 	.word	0x00000000
        /*0050*/ 	.short	0x0004
        /*0052*/ 	.short	0x0020
        /*0054*/ 	.byte	0x00, 0xf4, 0x21, 0x00


	//----- nvinfo : EIATTR_KPARAM_INFO
	.align		4
.L_21:
        /*0058*/ 	.byte	0x04, 0x17
        /*005a*/ 	.short	(.L_23 - .L_22)
.L_22:
        /*005c*/ 	.word	0x00000000
        /*0060*/ 	.short	0x0003
        /*0062*/ 	.short	0x0018
        /*0064*/ 	.byte	0x00, 0xf4, 0x21, 0x00


	//----- nvinfo : EIATTR_KPARAM_INFO
	.align		4
.L_23:
        /*0068*/ 	.byte	0x04, 0x17
        /*006a*/ 	.short	(.L_25 - .L_24)
.L_24:
        /*006c*/ 	.word	0x00000000
        /*0070*/ 	.short	0x0002
        /*0072*/ 	.short	0x0010
        /*0074*/ 	.byte	0x00, 0xf4, 0x21, 0x00


	//----- nvinfo : EIATTR_KPARAM_INFO
	.align		4
.L_25:
        /*0078*/ 	.byte	0x04, 0x17
        /*007a*/ 	.short	(.L_27 - .L_26)
.L_26:
        /*007c*/ 	.word	0x00000000
        /*0080*/ 	.short	0x0001
        /*0082*/ 	.short	0x0008
        /*0084*/ 	.byte	0x00, 0xf4, 0x21, 0x00


	//----- nvinfo : EIATTR_KPARAM_INFO
	.align		4
.L_27:
        /*0088*/ 	.byte	0x04, 0x17
        /*008a*/ 	.short	(.L_29 - .L_28)
.L_28:
        /*008c*/ 	.word	0x00000000
        /*0090*/ 	.short	0x0000
        /*0092*/ 	.short	0x0000
        /*0094*/ 	.byte	0x00, 0xf4, 0x21, 0x00


	//----- nvinfo : EIATTR_SPARSE_MMA_MASK
	.align		4
.L_29:
        /*0098*/ 	.byte	0x03, 0x50
        /*009a*/ 	.short	0x0000


	//----- nvinfo : EIATTR_MAXREG_COUNT
	.align		4
        /*009c*/ 	.byte	0x03, 0x1b
        /*009e*/ 	.short	0x00ff


	//----- nvinfo : EIATTR_EXIT_INSTR_OFFSETS
	.align		4
        /*00a0*/ 	.byte	0x04, 0x1c
        /*00a2*/ 	.short	(.L_31 - .L_30)


	//   ....[0]....
.L_30:
        /*00a4*/ 	.word	0x000003c0


	//----- nvinfo : EIATTR_REQNTID
	.align		4
.L_31:
        /*00a8*/ 	.byte	0x04, 0x10
        /*00aa*/ 	.short	(.L_33 - .L_32)
.L_32:
        /*00ac*/ 	.word	0x00000100
        /*00b0*/ 	.word	0x00000001
        /*00b4*/ 	.word	0x00000001


	//----- nvinfo : EIATTR_CBANK_PARAM_SIZE
	.align		4
.L_33:
        /*00b8*/ 	.byte	0x03, 0x19
        /*00ba*/ 	.short	0x0044


	//----- nvinfo : EIATTR_PARAM_CBANK
	.align		4
        /*00bc*/ 	.byte	0x04, 0x0a
        /*00be*/ 	.short	(.L_35 - .L_34)
	.align		4
.L_34:
        /*00c0*/ 	.word	index@(.nv.constant0.triton_poi_fused__native_batch_norm_legit_no_training_add_convolution_3)
        /*00c4*/ 	.short	0x0210
        /*00c6*/ 	.short	0x0044


	//----- nvinfo : EIATTR_SW_WAR
	.align		4
.L_35:
        /*00c8*/ 	.byte	0x04, 0x36
        /*00ca*/ 	.short	(.L_37 - .L_36)
.L_36:
        /*00cc*/ 	.word	0x00000008
.L_37:


//--------------------- .nv.callgraph             --------------------------
	.section	.nv.callgraph,"",@"SHT_CUDA_CALLGRAPH"
	.align	4
	.sectionentsize	8
	.align		4
        /*0000*/ 	.word	0x00000000
	.align		4
        /*0004*/ 	.word	0xffffffff
	.align		4
        /*0008*/ 	.word	0x00000000
	.align		4
        /*000c*/ 	.word	0xfffffffe
	.align		4
        /*0010*/ 	.word	0x00000000
	.align		4
        /*0014*/ 	.word	0xfffffffd
	.align		4
        /*0018*/ 	.word	0x00000000
	.align		4
        /*001c*/ 	.word	0xfffffffc


//--------------------- .nv.constant4             --------------------------
	.section	.nv.constant4,"a",@progbits
	.align	8
	.align		8
.nv.constant4:
        /*0000*/ 	.dword	_$_str
	.align		8
        /*0008*/ 	.dword	_$_str_$_2


//--------------------- .text.triton_poi_fused__native_batch_norm_legit_no_training_add_convolution_3 --------------------------
	.section	.text.triton_poi_fused__native_batch_norm_legit_no_training_add_convolution_3,"ax",@progbits
	.align	128
        .global         triton_poi_fused__native_batch_norm_legit_no_training_add_convolution_3
        .type           triton_poi_fused__native_batch_norm_legit_no_training_add_convolution_3,@function
        .size           triton_poi_fused__native_batch_norm_legit_no_training_add_convolution_3,(.L_x_1 - triton_poi_fused__native_batch_norm_legit_no_training_add_convolution_3)
        .other          triton_poi_fused__native_batch_norm_legit_no_training_add_convolution_3,@"STO_CUDA_ENTRY STV_DEFAULT"
triton_poi_fused__native_batch_norm_legit_no_training_add_convolution_3:
.text.triton_poi_fused__native_batch_norm_legit_no_training_add_convolution_3:
[----:B------:R-:W-:Y:S01]  /*0000*/  LDC R1, c[0x0][0x28] ;  /* 0x00000a00ff017b82 */ /* 0x000fe20000000800 */
[----:B------:R-:W1:Y:S01]  /*0010*/  S2R R0, SR_TID.X ;  /* 0x0000000000007919 */ /* 0x000e620000002100 */
[----:B------:R-:W-:-:S06]  /*0020*/  ULDC.64 UR4, c[0x0][0x208] ;  /* 0x0000820000047ab9 */ /* 0x000fcc0000000a00 */
[----:B------:R-:W2:Y:S01]  /*0030*/  LDC.64 R16, c[0x0][0x218] ;  /* 0x00008600ff107b82 */ /* 0x000ea20000000a00 */
[----:B------:R-:W3:Y:S07]  /*0040*/  S2R R5, SR_CTAID.X ;  /* 0x0000000000057919 */ /* 0x000eee0000002500 */
[----:B------:R-:W4:Y:S08]  /*0050*/  LDC.64 R18, c[0x0][0x220] ;  /* 0x00008800ff127b82 */ /* 0x000f300000000a00 */
[----:B------:R-:W5:Y:S08]  /*0060*/  LDC.64 R12, c[0x0][0x230] ;  /* 0x00008c00ff0c7b82 */ /* 0x000f700000000a00 */
[----:B------:R-:W2:Y:S01]  /*0070*/  LDC.64 R10, c[0x0][0x238] ;  /* 0x00008e00ff0a7b82 */ /* 0x000ea20000000a00 */
[----:B-1----:R-:W-:-:S07]  /*0080*/  SHF.L.U32 R0, R0, 0x1, RZ ;  /* 0x0000000100007819 */ /* 0x002fce00000006ff */
[----:B------:R-:W1:Y:S01]  /*0090*/  LDC.64 R6, c[0x0][0x240] ;  /* 0x00009000ff067b82 */ /* 0x000e620000000a00 */
[----:B---3--:R-:W-:Y:S02]  /*00a0*/  SHF.R.S32.HI R3, RZ, 0x16, R5 ;  /* 0x00000016ff037819 */ /* 0x008fe40000011405 */
[----:B------:R-:W-:Y:S02]  /*00b0*/  LOP3.LUT R0, R0, 0x1fe, RZ, 0xc0, !PT ;  /* 0x000001fe00007812 */ /* 0x000fe400078ec0ff */
[----:B------:R-:W-:Y:S02]  /*00c0*/  SGXT R3, R3, 0x1 ;  /* 0x000000010303781a */ /* 0x000fe40000000200 */
[----:B------:R-:W-:Y:S02]  /*00d0*/  LEA R0, R5, R0, 0x9 ;  /* 0x0000000005007211 */ /* 0x000fe400078e48ff */
[----:B------:R-:W3:Y:S02]  /*00e0*/  LDC.64 R4, c[0x0][0x228] ;  /* 0x00008a00ff047b82 */ /* 0x000ee40000000a00 */
[----:B------:R-:W-:-:S04]  /*00f0*/  LEA.HI R3, R3, R0, RZ, 0xc ;  /* 0x0000000003037211 */ /* 0x000fc800078f60ff */
[----:B------:R-:W-:-:S04]  /*0100*/  SHF.R.S32.HI R3, RZ, 0xc, R3 ;  /* 0x0000000cff037819 */ /* 0x000fc80000011403 */
[----:B------:R-:W-:-:S04]  /*0110*/  LEA.HI R2, R3, R3, RZ, 0x6 ;  /* 0x0000000303027211 */ /* 0x000fc800078f30ff */
[----:B------:R-:W-:-:S04]  /*0120*/  LOP3.LUT R2, R2, 0xffffffc0, RZ, 0xc0, !PT ;  /* 0xffffffc002027812 */ /* 0x000fc800078ec0ff */
[----:B------:R-:W-:Y:S02]  /*0130*/  IADD3 R15, R3, -R2, RZ ;  /* 0x80000002030f7210 */ /* 0x000fe40007ffe0ff */
[----:B------:R-:W1:Y:S03]  /*0140*/  LDC.64 R2, c[0x0][0x210] ;  /* 0x00008400ff027b82 */ /* 0x000e660000000a00 */
[----:B---3--:R-:W-:-:S05]  /*0150*/  IMAD.WIDE R4, R15, 0x4, R4 ;  /* 0x000000040f047825 */ /* 0x008fca00078e0204 */
[----:B------:R-:W3:Y:S01]  /*0160*/  LDG.E.EL R8, desc[UR4][R4.64] ;  /* 0x0000000404087981 */ /* 0x000ee2000c2e1900 */
[----:B--2---:R-:W-:-:S04]  /*0170*/  IMAD.WIDE R16, R15, 0x4, R16 ;  /* 0x000000040f107825 */ /* 0x004fc800078e0210 */
[----:B----4-:R-:W-:Y:S01]  /*0180*/  IMAD.WIDE R18, R15, 0x4, R18 ;  /* 0x000000040f127825 */ /* 0x010fe200078e0212 */
[----:B------:R2:W4:Y:S04]  /*0190*/  LDG.E.EL R9, desc[UR4][R16.64] ;  /* 0x0000000410097981 */ /* 0x000528000c2e1900 */
[----:B------:R-:W4:Y:S01]  /*01a0*/  LDG.E.EL R14, desc[UR4][R18.64] ;  /* 0x00000004120e7981 */ /* 0x000f22000c2e1900 */
[----:B01----:R-:W-:-:S05]  /*01b0*/  IMAD.WIDE R2, R0, 0x4, R2 ;  /* 0x0000000400027825 */ /* 0x003fca00078e0202 */
[----:B------:R-:W4:Y:S01]  /*01c0*/  LDG.E.64 R4, desc[UR4][R2.64] ;  /* 0x0000000402047981 */ /* 0x000f22000c1e1b00 */
[----:B-----5:R-:W-:-:S04]  /*01d0*/  IMAD.WIDE R12, R15, 0x4, R12 ;  /* 0x000000040f0c7825 */ /* 0x020fc800078e020c */
[----:B------:R-:W-:Y:S02]  /*01e0*/  IMAD.WIDE R20, R15, 0x4, R10 ;  /* 0x000000040f147825 */ /* 0x000fe400078e020a */
[----:B------:R-:W5:Y:S02]  /*01f0*/  LDG.E.EL R12, desc[UR4][R12.64] ;  /* 0x000000040c0c7981 */ /* 0x000f64000c2e1900 */
[C---:B------:R-:W-:Y:S01]  /*0200*/  IMAD.WIDE R6, R0.reuse, 0x4, R6 ;  /* 0x0000000400067825 */ /* 0x040fe200078e0206 */
[----:B--2---:R-:W-:Y:S01]  /*0210*/  HFMA2.MMA R16, -RZ, RZ, 1.625, 0 ;  /* 0x3e800000ff107435 */ /* 0x004fe200000001ff */
[----:B------:R-:W5:Y:S01]  /*0220*/  LDG.E.EL R21, desc[UR4][R20.64] ;  /* 0x0000000414157981 */ /* 0x000f62000c2e1900 */
[----:B------:R-:W0:Y:S03]  /*0230*/  LDC.64 R10, c[0x0][0x248] ;  /* 0x00009200ff0a7b82 */ /* 0x000e260000000a00 */
[----:B------:R-:W2:Y:S01]  /*0240*/  LDG.E.64 R6, desc[UR4][R6.64] ;  /* 0x0000000406067981 */ /* 0x000ea2000c1e1b00 */
[----:B0-----:R-:W-:-:S04]  /*0250*/  IMAD.WIDE R10, R0, 0x4, R10 ;  /* 0x00000004000a7825 */ /* 0x001fc800078e020a */
[----:B---3--:R-:W-:-:S04]  /*0260*/  FADD R8, R8, 9.9999997473787516356e-05 ;  /* 0x38d1b71708087421 */ /* 0x008fc80000000000 */
[----:B------:R-:W0:Y:S02]  /*0270*/  MUFU.SQRT R15, R8 ;  /* 0x00000008000f7308 */ /* 0x000e240000002000 */
[C---:B0-----:R-:W-:Y:S02]  /*0280*/  FSETP.GT.AND P0, PT, R15.reuse, 8.50705917302346158658e+37, PT ;  /* 0x7e8000000f00780b */ /* 0x041fe40003f04000 */
[----:B------:R-:W-:-:S11]  /*0290*/  FSETP.GEU.AND P1, PT, R15, 1.175494350822287508e-38, PT ;  /* 0x008000000f00780b */ /* 0x000fd60003f2e000 */
[----:B------:R-:W-:-:S04]  /*02a0*/  @P0 FMUL R15, R15, 0.25 ;  /* 0x3e8000000f0f0820 */ /* 0x000fc80000400000 */
[----:B------:R-:W-:-:S06]  /*02b0*/  @!P1 FMUL R15, R15, 16777216 ;  /* 0x4b8000000f0f9820 */ /* 0x000fcc0000400000 */
[----:B------:R-:W0:Y:S01]  /*02c0*/  MUFU.RCP R15, R15 ;  /* 0x0000000f000f7308 */ /* 0x000e220000001000 */
[----:B------:R-:W-:Y:S01]  /*02d0*/  FSEL R16, R16, 1, P0 ;  /* 0x3f80000010107808 */ /* 0x000fe20000000000 */
[--C-:B----4-:R-:W-:Y:S01]  /*02e0*/  FADD R4, R4, R9.reuse ;  /* 0x0000000904047221 */ /* 0x110fe20000000000 */
[----:B------:R-:W-:-:S03]  /*02f0*/  FADD R5, R5, R9 ;  /* 0x0000000905057221 */ /* 0x000fc60000000000 */
[----:B------:R-:W-:Y:S01]  /*0300*/  @!P1 FMUL R16, R16, 16777216 ;  /* 0x4b80000010109820 */ /* 0x000fe20000400000 */
[C---:B------:R-:W-:Y:S01]  /*0310*/  FADD R8, -R14.reuse, R4 ;  /* 0x000000040e087221 */ /* 0x040fe20000000100 */
[----:B------:R-:W-:Y:S02]  /*0320*/  FADD R14, -R14, R5 ;  /* 0x000000050e0e7221 */ /* 0x000fe40000000100 */
[----:B0-----:R-:W-:-:S04]  /*0330*/  FMUL R9, R15, R16 ;  /* 0x000000100f097220 */ /* 0x001fc80000400000 */
[-C--:B------:R-:W-:Y:S01]  /*0340*/  FMUL R8, R8, R9.reuse ;  /* 0x0000000908087220 */ /* 0x080fe20000400000 */
[----:B------:R-:W-:-:S03]  /*0350*/  FMUL R14, R14, R9 ;  /* 0x000000090e0e7220 */ /* 0x000fc60000400000 */
[C-C-:B-----5:R-:W-:Y:S01]  /*0360*/  FFMA R9, R12.reuse, R8, R21.reuse ;  /* 0x000000080c097223 */ /* 0x160fe20000000015 */
[----:B------:R-:W-:-:S03]  /*0370*/  FFMA R14, R12, R14, R21 ;  /* 0x0000000e0c0e7223 */ /* 0x000fc60000000015 */
[----:B--2---:R-:W-:Y:S01]  /*0380*/  FADD R6, R6, R9 ;  /* 0x0000000906067221 */ /* 0x004fe20000000000 */
[----:B------:R-:W-:Y:S01]  /*0390*/  FADD R7, R7, R14 ;  /* 0x0000000e07077221 */ /* 0x000fe20000000000 */
[----:B------:R-:W-:Y:S04]  /*03a0*/  STG.E.64 desc[UR4][R2.64], R4 ;  /* 0x0000000402007986 */ /* 0x000fe8000c101b04 */
[----:B------:R-:W-:Y:S01]  /*03b0*/  STG.E.64 desc[UR4][R10.64], R6 ;  /* 0x000000060a007986 */ /* 0x000fe2000c101b04 */
[----:B------:R-:W-:Y:S05]  /*03c0*/  EXIT ;  /* 0x000000000000794d */ /* 0x000fea0003800000 */
.L_x_0:
[----:B------:R-:W-:-:S00]  /*03d0*/  BRA `(.L_x_0) ;  /* 0xfffffffc00fc7947 */ /* 0x000fc0000383ffff */
[----:B------:R-:W-:-:S00]  /*03e0*/  NOP ;  /* 0x0000000000007918 */ /* 0x000fc00000000000 */
        /* <DEDUP_REMOVED lines=9> */
.L_x_1:


//--------------------- .nv.global.init           --------------------------
	.section	.nv.global.init,"aw",@progbits
.nv.global.init:
	.type		_$_str,@object
	.size		_$_str,(_$_str_$_2 - _$_str)
_$_str:
        /*0000*/ 	.byte	0x5f, 0x5f, 0x43, 0x55, 0x44, 0x41, 0x5f, 0x46, 0x54, 0x5a, 0x00
	.type		_$_str_$_2,@object
	.size		_$_str_$_2,(.L_1 - _$_str_$_2)
_$_str_$_2:
        /*000b*/ 	.byte	0x5f, 0x5f, 0x43, 0x55, 0x44, 0x41, 0x5f, 0x50, 0x52, 0x45, 0x43, 0x5f, 0x53, 0x51, 0x52, 0x54
        /*001b*/ 	.byte	0x00
.L_1:


//--------------------- .nv.constant0.triton_poi_fused__native_batch_norm_legit_no_training_add_convolution_3 --------------------------
	.section	.nv.constant0.triton_poi_fused__native_batch_norm_legit_no_training_add_convolution_3,"a",@progbits
	.sectionflags	@""
	.align	4
.nv.constant0.triton_poi_fused__native_batch_norm_legit_no_training_add_convolution_3:
	.zero		596
